//
// Generated by NVIDIA NVVM Compiler
//
// Compiler Build ID: CL-36424714
// Cuda compilation tools, release 13.0, V13.0.88
// Based on NVVM 20.0.0
//

.version 9.0
.target sm_100
.address_size 64

	// .globl	_Z15MatrixMulKernelPiS_S_i
.global .align 4 .u32 dTile_Width = 32;

.visible .entry _Z15MatrixMulKernelPiS_S_i(
	.param .u64 .ptr .align 1 _Z15MatrixMulKernelPiS_S_i_param_0,
	.param .u64 .ptr .align 1 _Z15MatrixMulKernelPiS_S_i_param_1,
	.param .u64 .ptr .align 1 _Z15MatrixMulKernelPiS_S_i_param_2,
	.param .u32 _Z15MatrixMulKernelPiS_S_i_param_3
)
{
	.reg .pred 	%p<11>;
	.reg .b32 	%r<109>;
	.reg .b64 	%rd<53>;

	ld.param.u64 	%rd11, [_Z15MatrixMulKernelPiS_S_i_param_0];
	ld.param.u64 	%rd12, [_Z15MatrixMulKernelPiS_S_i_param_1];
	ld.param.u32 	%r31, [_Z15MatrixMulKernelPiS_S_i_param_3];
	cvta.to.global.u64 	%rd1, %rd12;
	cvta.to.global.u64 	%rd2, %rd11;
	mov.u32 	%r32, %ctaid.y;
	ld.global.u32 	%r33, [dTile_Width];
	mov.u32 	%r34, %tid.y;
	mad.lo.s32 	%r1, %r33, %r32, %r34;
	mov.u32 	%r35, %ctaid.x;
	mov.u32 	%r36, %tid.x;
	mad.lo.s32 	%r2, %r33, %r35, %r36;
	max.s32 	%r37, %r1, %r2;
	setp.ge.s32 	%p1, %r37, %r31;
	@%p1 bra 	$L__BB0_14;
	setp.lt.s32 	%p2, %r31, 1;
	mov.b32 	%r108, 0;
	@%p2 bra 	$L__BB0_13;
	mul.lo.s32 	%r3, %r1, %r31;
	and.b32  	%r4, %r31, 7;
	setp.lt.u32 	%p3, %r31, 8;
	mov.b32 	%r103, 0;
	mov.u32 	%r108, %r103;
	@%p3 bra 	$L__BB0_5;
	and.b32  	%r42, %r31, 2147483640;
	neg.s32 	%r97, %r42;
	mul.wide.u32 	%rd13, %r31, 4;
	add.s64 	%rd3, %rd1, %rd13;
	mul.wide.u32 	%rd14, %r31, 8;
	add.s64 	%rd4, %rd1, %rd14;
	mul.wide.u32 	%rd15, %r31, 12;
	add.s64 	%rd5, %rd1, %rd15;
	mul.wide.u32 	%rd16, %r31, 16;
	add.s64 	%rd6, %rd1, %rd16;
	mul.wide.u32 	%rd17, %r31, 20;
	add.s64 	%rd7, %rd1, %rd17;
	mul.wide.u32 	%rd18, %r31, 24;
	add.s64 	%rd8, %rd1, %rd18;
	mul.wide.u32 	%rd19, %r31, 28;
	add.s64 	%rd9, %rd1, %rd19;
	mov.b32 	%r108, 0;
	mov.u32 	%r95, %r3;
	mov.u32 	%r96, %r2;
$L__BB0_4:
	.pragma "nounroll";
	and.b32  	%r103, %r31, 2147483640;
	mul.wide.s32 	%rd20, %r96, 4;
	add.s64 	%rd21, %rd3, %rd20;
	add.s64 	%rd22, %rd4, %rd20;
	add.s64 	%rd23, %rd5, %rd20;
	add.s64 	%rd24, %rd6, %rd20;
	add.s64 	%rd25, %rd7, %rd20;
	add.s64 	%rd26, %rd8, %rd20;
	add.s64 	%rd27, %rd9, %rd20;
	add.s64 	%rd28, %rd1, %rd20;
	mul.wide.s32 	%rd29, %r95, 4;
	add.s64 	%rd30, %rd2, %rd29;
	ld.global.u32 	%r43, [%rd30];
	ld.global.u32 	%r44, [%rd28];
	mad.lo.s32 	%r45, %r44, %r43, %r108;
	ld.global.u32 	%r46, [%rd30+4];
	ld.global.u32 	%r47, [%rd21];
	mad.lo.s32 	%r48, %r47, %r46, %r45;
	ld.global.u32 	%r49, [%rd30+8];
	ld.global.u32 	%r50, [%rd22];
	mad.lo.s32 	%r51, %r50, %r49, %r48;
	ld.global.u32 	%r52, [%rd30+12];
	ld.global.u32 	%r53, [%rd23];
	mad.lo.s32 	%r54, %r53, %r52, %r51;
	ld.global.u32 	%r55, [%rd30+16];
	ld.global.u32 	%r56, [%rd24];
	mad.lo.s32 	%r57, %r56, %r55, %r54;
	ld.global.u32 	%r58, [%rd30+20];
	ld.global.u32 	%r59, [%rd25];
	mad.lo.s32 	%r60, %r59, %r58, %r57;
	ld.global.u32 	%r61, [%rd30+24];
	ld.global.u32 	%r62, [%rd26];
	mad.lo.s32 	%r63, %r62, %r61, %r60;
	ld.global.u32 	%r64, [%rd30+28];
	ld.global.u32 	%r65, [%rd27];
	mad.lo.s32 	%r108, %r65, %r64, %r63;
	add.s32 	%r97, %r97, 8;
	shl.b32 	%r66, %r31, 3;
	add.s32 	%r96, %r96, %r66;
	add.s32 	%r95, %r95, 8;
	setp.ne.s32 	%p4, %r97, 0;
	@%p4 bra 	$L__BB0_4;
$L__BB0_5:
	setp.eq.s32 	%p5, %r4, 0;
	@%p5 bra 	$L__BB0_13;
	and.b32  	%r18, %r31, 3;
	setp.lt.u32 	%p6, %r4, 4;
	@%p6 bra 	$L__BB0_8;
	add.s32 	%r68, %r103, %r3;
	mul.wide.s32 	%rd31, %r68, 4;
	add.s64 	%rd32, %rd2, %rd31;
	ld.global.u32 	%r69, [%rd32];
	mad.lo.s32 	%r70, %r103, %r31, %r2;
	mul.wide.s32 	%rd33, %r70, 4;
	add.s64 	%rd34, %rd1, %rd33;
	ld.global.u32 	%r71, [%rd34];
	mad.lo.s32 	%r72, %r71, %r69, %r108;
	ld.global.u32 	%r73, [%rd32+4];
	mul.wide.u32 	%rd35, %r31, 4;
	add.s64 	%rd36, %rd34, %rd35;
	ld.global.u32 	%r74, [%rd36];
	mad.lo.s32 	%r75, %r74, %r73, %r72;
	ld.global.u32 	%r76, [%rd32+8];
	add.s64 	%rd37, %rd36, %rd35;
	ld.global.u32 	%r77, [%rd37];
	mad.lo.s32 	%r78, %r77, %r76, %r75;
	ld.global.u32 	%r79, [%rd32+12];
	add.s64 	%rd38, %rd37, %rd35;
	ld.global.u32 	%r80, [%rd38];
	mad.lo.s32 	%r108, %r80, %r79, %r78;
	add.s32 	%r103, %r103, 4;
$L__BB0_8:
	setp.eq.s32 	%p7, %r18, 0;
	@%p7 bra 	$L__BB0_13;
	setp.eq.s32 	%p8, %r18, 1;
	@%p8 bra 	$L__BB0_11;
	add.s32 	%r82, %r103, %r3;
	mul.wide.s32 	%rd39, %r82, 4;
	add.s64 	%rd40, %rd2, %rd39;
	ld.global.u32 	%r83, [%rd40];
	mad.lo.s32 	%r84, %r103, %r31, %r2;
	mul.wide.s32 	%rd41, %r84, 4;
	add.s64 	%rd42, %rd1, %rd41;
	ld.global.u32 	%r85, [%rd42];
	mad.lo.s32 	%r86, %r85, %r83, %r108;
	ld.global.u32 	%r87, [%rd40+4];
	mul.wide.u32 	%rd43, %r31, 4;
	add.s64 	%rd44, %rd42, %rd43;
	ld.global.u32 	%r88, [%rd44];
	mad.lo.s32 	%r108, %r88, %r87, %r86;
	add.s32 	%r103, %r103, 2;
$L__BB0_11:
	and.b32  	%r89, %r31, 1;
	setp.eq.b32 	%p9, %r89, 1;
	not.pred 	%p10, %p9;
	@%p10 bra 	$L__BB0_13;
	add.s32 	%r90, %r103, %r3;
	mul.wide.s32 	%rd45, %r90, 4;
	add.s64 	%rd46, %rd2, %rd45;
	ld.global.u32 	%r91, [%rd46];
	mad.lo.s32 	%r92, %r103, %r31, %r2;
	mul.wide.s32 	%rd47, %r92, 4;
	add.s64 	%rd48, %rd1, %rd47;
	ld.global.u32 	%r93, [%rd48];
	mad.lo.s32 	%r108, %r93, %r91, %r108;
$L__BB0_13:
	ld.param.u64 	%rd52, [_Z15MatrixMulKernelPiS_S_i_param_2];
	mad.lo.s32 	%r94, %r1, %r31, %r2;
	cvta.to.global.u64 	%rd49, %rd52;
	mul.wide.s32 	%rd50, %r94, 4;
	add.s64 	%rd51, %rd49, %rd50;
	st.global.u32 	[%rd51], %r108;
$L__BB0_14:
	ret;

}


// ===== COMPILED SASS (sm_100) =====

	.target	sm_100

	.elftype	@"ET_EXEC"


//--------------------- .note.nv.tkinfo           --------------------------
	.section	.note.nv.tkinfo,"",@"SHT_NOTE"
	.sectionflags	@"SHF_NOTE_NV_TKINFO"
	.tkinfo
        /*0018*/ 	.word	0x00000002
        /*0030*/ 	.string	""
        /*0030*/ 	.string	"ptxas"
        /*0030*/ 	.string	"Cuda compilation tools, release 13.0, V13.0.88"
        /*0030*/ 	.string	"Build cuda_13.0.r13.0/compiler.36424714_0"
        /*0030*/ 	.string	"-arch sm_100 -m 64 "



//--------------------- .note.nv.cuinfo           --------------------------
	.section	.note.nv.cuinfo,"",@"SHT_NOTE"
	.sectionflags	@"SHF_NOTE_NV_CUINFO"
        /*0018*/ 	.short	0x0002
        /*001a*/ 	.short	0x0064
        /*001c*/ 	.short	0x0082
	.zero		2


//--------------------- .nv.info                  --------------------------
	.section	.nv.info,"",@"SHT_CUDA_INFO"
	.align	4


	//----- nvinfo : EIATTR_REGCOUNT
	.align		4
        /*0000*/ 	.byte	0x04, 0x2f
        /*0002*/ 	.short	(.L_2 - .L_1)
	.align		4
.L_1:
        /*0004*/ 	.word	index@(_Z15MatrixMulKernelPiS_S_i)
        /*0008*/ 	.word	0x0000001f


	//----- nvinfo : EIATTR_FRAME_SIZE
	.align		4
.L_2:
        /*000c*/ 	.byte	0x04, 0x11
        /*000e*/ 	.short	(.L_4 - .L_3)
	.align		4
.L_3:
        /*0010*/ 	.word	index@(_Z15MatrixMulKernelPiS_S_i)
        /*0014*/ 	.word	0x00000000


	//----- nvinfo : EIATTR_MIN_STACK_SIZE
	.align		4
.L_4:
        /*0018*/ 	.byte	0x04, 0x12
        /*001a*/ 	.short	(.L_6 - .L_5)
	.align		4
.L_5:
        /*001c*/ 	.word	index@(_Z15MatrixMulKernelPiS_S_i)
        /*0020*/ 	.word	0x00000000
.L_6:


//--------------------- .nv.compat                --------------------------
	.section	.nv.compat,"",@"SHT_CUDA_COMPAT_INFO"
	.align	4
        /*0000*/ 	.byte	0x02, 0x09, 0x00, 0x00, 0x02, 0x02, 0x01, 0x00, 0x02, 0x05, 0x05, 0x00, 0x03, 0x07, 0x01, 0x01
        /*0010*/ 	.byte	0x02, 0x03, 0x00, 0x00, 0x02, 0x06, 0x01, 0x00, 0x04, 0x0b, 0x08, 0x00, 0x09, 0x00, 0x00, 0x00
        /*0020*/ 	.byte	0x00, 0x00, 0x00, 0x00


//--------------------- .nv.info._Z15MatrixMulKernelPiS_S_i --------------------------
	.section	.nv.info._Z15MatrixMulKernelPiS_S_i,"",@"SHT_CUDA_INFO"
	.sectionflags	@""
	.align	4


	//----- nvinfo : EIATTR_CUDA_API_VERSION
	.align		4
        /*0000*/ 	.byte	0x04, 0x37
        /*0002*/ 	.short	(.L_8 - .L_7)
.L_7:
        /*0004*/ 	.word	0x00000082


	//----- nvinfo : EIATTR_KPARAM_INFO
	.align		4
.L_8:
        /*0008*/ 	.byte	0x04, 0x17
        /*000a*/ 	.short	(.L_10 - .L_9)
.L_9:
        /*000c*/ 	.word	0x00000000
        /*0010*/ 	.short	0x0003
        /*0012*/ 	.short	0x0018
        /*0014*/ 	.byte	0x00, 0xf0, 0x11, 0x00


	//----- nvinfo : EIATTR_KPARAM_INFO
	.align		4
.L_10:
        /*0018*/ 	.byte	0x04, 0x17
        /*001a*/ 	.short	(.L_12 - .L_11)
.L_11:
        /*001c*/ 	.word	0x00000000
        /*0020*/ 	.short	0x0002
        /*0022*/ 	.short	0x0010
        /*0024*/ 	.byte	0x00, 0xf5, 0x21, 0x00


	//----- nvinfo : EIATTR_KPARAM_INFO
	.align		4
.L_12:
        /*0028*/ 	.byte	0x04, 0x17
        /*002a*/ 	.short	(.L_14 - .L_13)
.L_13:
        /*002c*/ 	.word	0x00000000
        /*0030*/ 	.short	0x0001
        /*0032*/ 	.short	0x0008
        /*0034*/ 	.byte	0x00, 0xf5, 0x21, 0x00


	//----- nvinfo : EIATTR_KPARAM_INFO
	.align		4
.L_14:
        /*0038*/ 	.byte	0x04, 0x17
        /*003a*/ 	.short	(.L_16 - .L_15)
.L_15:
        /*003c*/ 	.word	0x00000000
        /*0040*/ 	.short	0x0000
        /*0042*/ 	.short	0x0000
        /*0044*/ 	.byte	0x00, 0xf5, 0x21, 0x00


	//----- nvinfo : EIATTR_SPARSE_MMA_MASK
	.align		4
.L_16:
        /*0048*/ 	.byte	0x03, 0x50
        /*004a*/ 	.short	0x0000


	//----- nvinfo : EIATTR_MAXREG_COUNT
	.align		4
        /*004c*/ 	.byte	0x03, 0x1b
        /*004e*/ 	.short	0x00ff


	//----- nvinfo : EIATTR_MERCURY_ISA_VERSION
	.align		4
        /*0050*/ 	.byte	0x03, 0x5f
        /*0052*/ 	.short	0x0101


	//----- nvinfo : EIATTR_VRC_CTA_INIT_COUNT
	.align		4
        /*0054*/ 	.byte	0x02, 0x4a
	.zero		1
	.zero		1


	//----- nvinfo : EIATTR_EXIT_INSTR_OFFSETS
	.align		4
        /*0058*/ 	.byte	0x04, 0x1c
        /*005a*/ 	.short	(.L_18 - .L_17)


	//   ....[0]....
.L_17:
        /*005c*/ 	.word	0x000000d0


	//   ....[1]....
        /*0060*/ 	.word	0x00000a00


	//----- nvinfo : EIATTR_CBANK_PARAM_SIZE
	.align		4
.L_18:
        /*0064*/ 	.byte	0x03, 0x19
        /*0066*/ 	.short	0x001c


	//----- nvinfo : EIATTR_PARAM_CBANK
	.align		4
        /*0068*/ 	.byte	0x04, 0x0a
        /*006a*/ 	.short	(.L_20 - .L_19)
	.align		4
.L_19:
        /*006c*/ 	.word	index@(.nv.constant0._Z15MatrixMulKernelPiS_S_i)
        /*0070*/ 	.short	0x0380
        /*0072*/ 	.short	0x001c


	//----- nvinfo : EIATTR_SW_WAR
	.align		4
.L_20:
        /*0074*/ 	.byte	0x04, 0x36
        /*0076*/ 	.short	(.L_22 - .L_21)
.L_21:
        /*0078*/ 	.word	0x00000008
.L_22:


//--------------------- .nv.callgraph             --------------------------
	.section	.nv.callgraph,"",@"SHT_CUDA_CALLGRAPH"
	.align	4
	.sectionentsize	8
	.align		4
        /*0000*/ 	.word	0x00000000
	.align		4
        /*0004*/ 	.word	0xffffffff
	.align		4
        /*0008*/ 	.word	0x00000000
	.align		4
        /*000c*/ 	.word	0xfffffffe
	.align		4
        /*0010*/ 	.word	0x00000000
	.align		4
        /*0014*/ 	.word	0xfffffffd
	.align		4
        /*0018*/ 	.word	0x00000000
	.align		4
        /*001c*/ 	.word	0xfffffffc


//--------------------- .nv.constant4             --------------------------
	.section	.nv.constant4,"a",@progbits
	.align	8
	.align		8
.nv.constant4:
        /*0000*/ 	.dword	dTile_Width


//--------------------- .text._Z15MatrixMulKernelPiS_S_i --------------------------
	.section	.text._Z15MatrixMulKernelPiS_S_i,"ax",@progbits
	.align	128
        .global         _Z15MatrixMulKernelPiS_S_i
        .type           _Z15MatrixMulKernelPiS_S_i,@function
        .size           _Z15MatrixMulKernelPiS_S_i,(.L_x_5 - _Z15MatrixMulKernelPiS_S_i)
        .other          _Z15MatrixMulKernelPiS_S_i,@"STO_CUDA_ENTRY STV_DEFAULT"
_Z15MatrixMulKernelPiS_S_i:
.text._Z15MatrixMulKernelPiS_S_i:
[----:B------:R-:W-:Y:S08]  /*0000*/  LDC R1, c[0x0][0x37c] ;  /* 0x0000df00ff017b82 */ /* 0x000ff00000000800 */
[----:B------:R-:W0:Y:S01]  /*0010*/  LDC.64 R2, c[0x4][RZ] ;  /* 0x01000000ff027b82 */ /* 0x000e220000000a00 */
[----:B------:R-:W0:Y:S01]  /*0020*/  LDCU.64 UR16, c[0x0][0x358] ;  /* 0x00006b00ff1077ac */ /* 0x000e220008000a00 */
[----:B------:R-:W1:Y:S01]  /*0030*/  S2R R5, SR_TID.Y ;  /* 0x0000000000057919 */ /* 0x000e620000002200 */
[----:B------:R-:W2:Y:S01]  /*0040*/  LDCU UR18, c[0x0][0x398] ;  /* 0x00007300ff1277ac */ /* 0x000ea20008000800 */
[----:B0-----:R-:W1:Y:S04]  /*0050*/  LDG.E R2, desc[UR16][R2.64] ;  /* 0x0000001002027981 */ /* 0x001e68000c1e1900 */
[----:B------:R-:W1:Y:S01]  /*0060*/  S2UR UR4, SR_CTAID.Y ;  /* 0x00000000000479c3 */ /* 0x000e620000002600 */
[----:B------:R-:W0:Y:S07]  /*0070*/  S2R R13, SR_TID.X ;  /* 0x00000000000d7919 */ /* 0x000e2e0000002100 */
[----:B------:R-:W0:Y:S01]  /*0080*/  S2UR UR5, SR_CTAID.X ;  /* 0x00000000000579c3 */ /* 0x000e220000002500 */
[----:B-1----:R-:W-:-:S02]  /*0090*/  IMAD R0, R2, UR4, R5 ;  /* 0x0000000402007c24 */ /* 0x002fc4000f8e0205 */
[----:B0-----:R-:W-:-:S05]  /*00a0*/  IMAD R13, R2, UR5, R13 ;  /* 0x00000005020d7c24 */ /* 0x001fca000f8e020d */
[----:B------:R-:W-:-:S04]  /*00b0*/  VIMNMX R4, PT, PT, R0, R13, !PT ;  /* 0x0000000d00047248 */ /* 0x000fc80007fe0100 */
[----:B--2---:R-:W-:-:S13]  /*00c0*/  ISETP.GE.AND P0, PT, R4, UR18, PT ;  /* 0x0000001204007c0c */ /* 0x004fda000bf06270 */
[----:B------:R-:W-:Y:S05]  /*00d0*/  @P0 EXIT ;  /* 0x000000000000094d */ /* 0x000fea0003800000 */
[----:B------:R-:W-:Y:S01]  /*00e0*/  UISETP.GE.AND UP0, UPT, UR18, 0x1, UPT ;  /* 0x000000011200788c */ /* 0x000fe2000bf06270 */
[----:B------:R-:W-:-:S08]  /*00f0*/  HFMA2 R12, -RZ, RZ, 0, 0 ;  /* 0x00000000ff0c7431 */ /* 0x000fd000000001ff */
[----:B------:R-:W-:Y:S05]  /*0100*/  BRA.U !UP0, `(.L_x_0) ;  /* 0x00000009082c7547 */ /* 0x000fea000b800000 */
[----:B------:R-:W-:Y:S02]  /*0110*/  UISETP.GE.U32.AND UP0, UPT, UR18, 0x8, UPT ;  /* 0x000000081200788c */ /* 0x000fe4000bf06070 */
[----:B------:R-:W-:Y:S01]  /*0120*/  IMAD R14, R0, UR18, RZ ;  /* 0x00000012000e7c24 */ /* 0x000fe2000f8e02ff */
[----:B------:R-:W-:Y:S01]  /*0130*/  MOV R12, RZ ;  /* 0x000000ff000c7202 */ /* 0x000fe20000000f00 */
[----:B------:R-:W-:-:S05]  /*0140*/  UMOV UR4, URZ ;  /* 0x000000ff00047c82 */ /* 0x000fca0008000000 */
[----:B------:R-:W-:Y:S05]  /*0150*/  BRA.U !UP0, `(.L_x_1) ;  /* 0x0000000108f87547 */ /* 0x000fea000b800000 */
[----:B------:R-:W0:Y:S01]  /*0160*/  LDCU.64 UR20, c[0x0][0x388] ;  /* 0x00007100ff1477ac */ /* 0x000e220008000a00 */
[----:B------:R-:W-:Y:S02]  /*0170*/  MOV R12, RZ ;  /* 0x000000ff000c7202 */ /* 0x000fe40000000f00 */
[----:B------:R-:W-:Y:S01]  /*0180*/  MOV R15, R13 ;  /* 0x0000000d000f7202 */ /* 0x000fe20000000f00 */
[----:B------:R-:W-:-:S04]  /*0190*/  ULOP3.LUT UR4, UR18, 0x7ffffff8, URZ, 0xc0, !UPT ;  /* 0x7ffffff812047892 */ /* 0x000fc8000f8ec0ff */
[----:B------:R-:W-:Y:S02]  /*01a0*/  UIADD3 UR4, UPT, UPT, -UR4, URZ, URZ ;  /* 0x000000ff04047290 */ /* 0x000fe4000fffe1ff */
[----:B0-----:R-:W-:Y:S02]  /*01b0*/  UIMAD.WIDE.U32 UR6, UR18, 0xc, UR20 ;  /* 0x0000000c120678a5 */ /* 0x001fe4000f8e0014 */
[----:B------:R-:W-:Y:S02]  /*01c0*/  UIMAD.WIDE.U32 UR8, UR18, 0x10, UR20 ;  /* 0x00000010120878a5 */ /* 0x000fe4000f8e0014 */
[----:B------:R-:W-:Y:S02]  /*01d0*/  UIMAD.WIDE.U32 UR10, UR18, 0x14, UR20 ;  /* 0x00000014120a78a5 */ /* 0x000fe4000f8e0014 */
[----:B------:R-:W-:Y:S02]  /*01e0*/  UIMAD.WIDE.U32 UR12, UR18, 0x18, UR20 ;  /* 0x00000018120c78a5 */ /* 0x000fe4000f8e0014 */
[----:B------:R-:W-:-:S12]  /*01f0*/  UIMAD.WIDE.U32 UR14, UR18, 0x1c, UR20 ;  /* 0x0000001c120e78a5 */ /* 0x000fd8000f8e0014 */
.L_x_2:
[----:B------:R-:W0:Y:S01]  /*0200*/  LDC.64 R2, c[0x0][0x380] ;  /* 0x0000e000ff027b82 */ /* 0x000e220000000a00 */
[----:B------:R-:W-:Y:S01]  /*0210*/  HFMA2 R8, -RZ, RZ, 0, 2.384185791015625e-07 ;  /* 0x00000004ff087431 */ /* 0x000fe200000001ff */
[----:B------:R-:W-:Y:S02]  /*0220*/  UIMAD.WIDE.U32 UR24, UR18, 0x4, UR20 ;  /* 0x00000004121878a5 */ /* 0x000fe4000f8e0014 */
[----:B------:R-:W-:-:S04]  /*0230*/  UIMAD.WIDE.U32 UR22, UR18, 0x8, UR20 ;  /* 0x00000008121678a5 */ /* 0x000fc8000f8e0014 */
[----:B------:R-:W-:Y:S02]  /*0240*/  MOV R4, UR24 ;  /* 0x0000001800047c02 */ /* 0x000fe40008000f00 */
[----:B------:R-:W-:Y:S01]  /*0250*/  MOV R5, UR25 ;  /* 0x0000001900057c02 */ /* 0x000fe20008000f00 */
[C---:B------:R-:W-:Y:S01]  /*0260*/  IMAD.WIDE R8, R15.reuse, R8, UR20 ;  /* 0x000000140f087e25 */ /* 0x040fe2000f8e0208 */
[----:B------:R-:W-:Y:S02]  /*0270*/  MOV R6, UR22 ;  /* 0x0000001600067c02 */ /* 0x000fe40008000f00 */
[----:B------:R-:W-:Y:S01]  /*0280*/  MOV R7, UR23 ;  /* 0x0000001700077c02 */ /* 0x000fe20008000f00 */
[----:B------:R-:W-:Y:S01]  /*0290*/  IMAD.WIDE R4, R15, 0x4, R4 ;  /* 0x000000040f047825 */ /* 0x000fe200078e0204 */
[----:B------:R1:W2:Y:S03]  /*02a0*/  LDG.E R20, desc[UR16][R8.64] ;  /* 0x0000001008147981 */ /* 0x0002a6000c1e1900 */
[----:B------:R-:W-:-:S02]  /*02b0*/  HFMA2 R10, -RZ, RZ, 0, 2.384185791015625e-07 ;  /* 0x00000004ff0a7431 */ /* 0x000fc400000001ff */
[----:B0-----:R-:W-:Y:S01]  /*02c0*/  IMAD.WIDE R2, R14, 0x4, R2 ;  /* 0x000000040e027825 */ /* 0x001fe200078e0202 */
[----:B------:R-:W-:Y:S01]  /*02d0*/  MOV R24, 0x4 ;  /* 0x0000000400187802 */ /* 0x000fe20000000f00 */
[----:B------:R0:W3:Y:S04]  /*02e0*/  LDG.E R19, desc[UR16][R4.64] ;  /* 0x0000001004137981 */ /* 0x0000e8000c1e1900 */
[----:B------:R-:W2:Y:S01]  /*02f0*/  LDG.E R21, desc[UR16][R2.64] ;  /* 0x0000001002157981 */ /* 0x000ea2000c1e1900 */
[----:B------:R-:W-:-:S03]  /*0300*/  IMAD.WIDE R6, R15, 0x4, R6 ;  /* 0x000000040f067825 */ /* 0x000fc600078e0206 */
[----:B------:R-:W3:Y:S01]  /*0310*/  LDG.E R18, desc[UR16][R2.64+0x4] ;  /* 0x0000041002127981 */ /* 0x000ee2000c1e1900 */
[C---:B------:R-:W-:Y:S01]  /*0320*/  IMAD.WIDE R24, R15.reuse, R24, UR6 ;  /* 0x000000060f187e25 */ /* 0x040fe2000f8e0218 */
[----:B------:R-:W-:Y:S02]  /*0330*/  MOV R26, 0x4 ;  /* 0x00000004001a7802 */ /* 0x000fe40000000f00 */
[----:B------:R4:W5:Y:S01]  /*0340*/  LDG.E R17, desc[UR16][R6.64] ;  /* 0x0000001006117981 */ /* 0x000962000c1e1900 */
[----:B-1----:R-:W-:-:S03]  /*0350*/  IMAD.WIDE R8, R15, R10, UR8 ;  /* 0x000000080f087e25 */ /* 0x002fc6000f8e020a */
[----:B------:R-:W5:Y:S01]  /*0360*/  LDG.E R16, desc[UR16][R2.64+0x8] ;  /* 0x0000081002107981 */ /* 0x000f62000c1e1900 */
[----:B------:R-:W-:Y:S02]  /*0370*/  HFMA2 R28, -RZ, RZ, 0, 2.384185791015625e-07 ;  /* 0x00000004ff1c7431 */ /* 0x000fe400000001ff */
[C---:B0-----:R-:W-:Y:S01]  /*0380*/  IMAD.WIDE R4, R15.reuse, R26, UR10 ;  /* 0x0000000a0f047e25 */ /* 0x041fe2000f8e021a */
[----:B------:R-:W5:Y:S04]  /*0390*/  LDG.E R23, desc[UR16][R24.64] ;  /* 0x0000001018177981 */ /* 0x000f68000c1e1900 */
[----:B------:R-:W5:Y:S01]  /*03a0*/  LDG.E R22, desc[UR16][R2.64+0xc] ;  /* 0x00000c1002167981 */ /* 0x000f62000c1e1900 */
[----:B----4-:R-:W-:-:S03]  /*03b0*/  IMAD.WIDE R6, R15, R10, UR12 ;  /* 0x0000000c0f067e25 */ /* 0x010fc6000f8e020a */
[----:B------:R-:W4:Y:S04]  /*03c0*/  LDG.E R9, desc[UR16][R8.64] ;  /* 0x0000001008097981 */ /* 0x000f28000c1e1900 */
[----:B------:R-:W4:Y:S01]  /*03d0*/  LDG.E R26, desc[UR16][R2.64+0x10] ;  /* 0x00001010021a7981 */ /* 0x000f22000c1e1900 */
[----:B------:R-:W-:-:S03]  /*03e0*/  IMAD.WIDE R10, R15, R28, UR14 ;  /* 0x0000000e0f0a7e25 */ /* 0x000fc6000f8e021c */
[----:B------:R-:W4:Y:S04]  /*03f0*/  LDG.E R4, desc[UR16][R4.64] ;  /* 0x0000001004047981 */ /* 0x000f28000c1e1900 */
[----:B------:R-:W4:Y:S04]  /*0400*/  LDG.E R27, desc[UR16][R2.64+0x14] ;  /* 0x00001410021b7981 */ /* 0x000f28000c1e1900 */
[----:B------:R0:W4:Y:S04]  /*0410*/  LDG.E R7, desc[UR16][R6.64] ;  /* 0x0000001006077981 */ /* 0x000128000c1e1900 */
[----:B------:R-:W4:Y:S04]  /*0420*/  LDG.E R24, desc[UR16][R2.64+0x18] ;  /* 0x0000181002187981 */ /* 0x000f28000c1e1900 */
[----:B------:R-:W4:Y:S04]  /*0430*/  LDG.E R10, desc[UR16][R10.64] ;  /* 0x000000100a0a7981 */ /* 0x000f28000c1e1900 */
[----:B------:R-:W4:Y:S01]  /*0440*/  LDG.E R25, desc[UR16][R2.64+0x1c] ;  /* 0x00001c1002197981 */ /* 0x000f22000c1e1900 */
[----:B------:R-:W-:-:S04]  /*0450*/  UIADD3 UR4, UPT, UPT, UR4, 0x8, URZ ;  /* 0x0000000804047890 */ /* 0x000fc8000fffe0ff */
[----:B------:R-:W-:Y:S01]  /*0460*/  UISETP.NE.AND UP0, UPT, UR4, URZ, UPT ;  /* 0x000000ff0400728c */ /* 0x000fe2000bf05270 */
[----:B0-----:R-:W-:Y:S02]  /*0470*/  MOV R6, UR18 ;  /* 0x0000001200067c02 */ /* 0x001fe40008000f00 */
[----:B------:R-:W-:Y:S02]  /*0480*/  IADD3 R14, PT, PT, R14, 0x8, RZ ;  /* 0x000000080e0e7810 */ /* 0x000fe40007ffe0ff */
[----:B------:R-:W-:Y:S01]  /*0490*/  LEA R15, R6, R15, 0x3 ;  /* 0x0000000f060f7211 */ /* 0x000fe200078e18ff */
[----:B--2---:R-:W-:-:S04]  /*04a0*/  IMAD R20, R21, R20, R12 ;  /* 0x0000001415147224 */ /* 0x004fc800078e020c */
[----:B---3--:R-:W-:-:S04]  /*04b0*/  IMAD R18, R18, R19, R20 ;  /* 0x0000001312127224 */ /* 0x008fc800078e0214 */
[----:B-----5:R-:W-:-:S04]  /*04c0*/  IMAD R16, R16, R17, R18 ;  /* 0x0000001110107224 */ /* 0x020fc800078e0212 */
[----:B------:R-:W-:-:S04]  /*04d0*/  IMAD R16, R22, R23, R16 ;  /* 0x0000001716107224 */ /* 0x000fc800078e0210 */
[----:B----4-:R-:W-:-:S04]  /*04e0*/  IMAD R9, R26, R9, R16 ;  /* 0x000000091a097224 */ /* 0x010fc800078e0210 */
[----:B------:R-:W-:-:S04]  /*04f0*/  IMAD R4, R27, R4, R9 ;  /* 0x000000041b047224 */ /* 0x000fc800078e0209 */
[----:B------:R-:W-:-:S04]  /*0500*/  IMAD R7, R24, R7, R4 ;  /* 0x0000000718077224 */ /* 0x000fc800078e0204 */
[----:B------:R-:W-:Y:S01]  /*0510*/  IMAD R12, R25, R10, R7 ;  /* 0x0000000a190c7224 */ /* 0x000fe200078e0207 */
[----:B------:R-:W-:Y:S06]  /*0520*/  BRA.U UP0, `(.L_x_2) ;  /* 0xfffffffd00347547 */ /* 0x000fec000b83ffff */
[----:B------:R-:W-:-:S12]  /*0530*/  ULOP3.LUT UR4, UR18, 0x7ffffff8, URZ, 0xc0, !UPT ;  /* 0x7ffffff812047892 */ /* 0x000fd8000f8ec0ff */
.L_x_1:
[----:B------:R-:W-:-:S04]  /*0540*/  ULOP3.LUT UR6, UR18, 0x7, URZ, 0xc0, !UPT ;  /* 0x0000000712067892 */ /* 0x000fc8000f8ec0ff */
[----:B------:R-:W-:-:S09]  /*0550*/  UISETP.NE.AND UP0, UPT, UR6, URZ, UPT ;  /* 0x000000ff0600728c */ /* 0x000fd2000bf05270 */
[----:B------:R-:W-:Y:S05]  /*0560*/  BRA.U !UP0, `(.L_x_0) ;  /* 0x0000000508147547 */ /* 0x000fea000b800000 */
[----:B------:R-:W-:Y:S01]  /*0570*/  UISETP.GE.U32.AND UP0, UPT, UR6, 0x4, UPT ;  /* 0x000000040600788c */ /* 0x000fe2000bf06070 */
[----:B------:R-:W-:Y:S01]  /*0580*/  IMAD R2, R0, UR18, RZ ;  /* 0x0000001200027c24 */ /* 0x000fe2000f8e02ff */
[----:B------:R-:W-:-:S04]  /*0590*/  ULOP3.LUT UR5, UR18, 0x3, URZ, 0xc0, !UPT ;  /* 0x0000000312057892 */ /* 0x000fc8000f8ec0ff */
[----:B------:R-:W-:-:S03]  /*05a0*/  UISETP.NE.AND UP1, UPT, UR5, URZ, UPT ;  /* 0x000000ff0500728c */ /* 0x000fc6000bf25270 */
[----:B------:R-:W-:Y:S08]  /*05b0*/  BRA.U !UP0, `(.L_x_3) ;  /* 0x0000000108687547 */ /* 0x000ff0000b800000 */
[----:B------:R-:W0:Y:S01]  /*05c0*/  LDC.64 R6, c[0x0][0x388] ;  /* 0x0000e200ff067b82 */ /* 0x000e220000000a00 */
[----:B------:R-:W-:Y:S02]  /*05d0*/  MOV R8, UR4 ;  /* 0x0000000400087c02 */ /* 0x000fe40008000f00 */
[----:B------:R-:W-:Y:S02]  /*05e0*/  IADD3 R3, PT, PT, R2, UR4, RZ ;  /* 0x0000000402037c10 */ /* 0x000fe4000fffe0ff */
[----:B------:R-:W-:Y:S01]  /*05f0*/  MOV R11, UR18 ;  /* 0x00000012000b7c02 */ /* 0x000fe20008000f00 */
[----:B------:R-:W-:Y:S02]  /*0600*/  IMAD R9, R8, UR18, R13 ;  /* 0x0000001208097c24 */ /* 0x000fe4000f8e020d */
[----:B------:R-:W1:Y:S01]  /*0610*/  LDC.64 R4, c[0x0][0x380] ;  /* 0x0000e000ff047b82 */ /* 0x000e620000000a00 */
[----:B------:R-:W-:Y:S01]  /*0620*/  MOV R15, UR18 ;  /* 0x00000012000f7c02 */ /* 0x000fe20008000f00 */
[----:B0-----:R-:W-:Y:S01]  /*0630*/  IMAD.WIDE R6, R9, 0x4, R6 ;  /* 0x0000000409067825 */ /* 0x001fe200078e0206 */
[----:B------:R-:W-:-:S05]  /*0640*/  MOV R9, UR18 ;  /* 0x0000001200097c02 */ /* 0x000fca0008000f00 */
[----:B------:R-:W-:Y:S02]  /*0650*/  IMAD.WIDE.U32 R8, R9, 0x4, R6 ;  /* 0x0000000409087825 */ /* 0x000fe400078e0006 */
[----:B------:R-:W2:Y:S02]  /*0660*/  LDG.E R6, desc[UR16][R6.64] ;  /* 0x0000001006067981 */ /* 0x000ea4000c1e1900 */
[----:B-1----:R-:W-:-:S04]  /*0670*/  IMAD.WIDE R4, R3, 0x4, R4 ;  /* 0x0000000403047825 */ /* 0x002fc800078e0204 */
[----:B------:R-:W-:Y:S01]  /*0680*/  IMAD.WIDE.U32 R10, R11, 0x4, R8 ;  /* 0x000000040b0a7825 */ /* 0x000fe200078e0008 */
[----:B------:R-:W2:Y:S04]  /*0690*/  LDG.E R3, desc[UR16][R4.64] ;  /* 0x0000001004037981 */ /* 0x000ea8000c1e1900 */
[----:B------:R-:W3:Y:S01]  /*06a0*/  LDG.E R8, desc[UR16][R8.64] ;  /* 0x0000001008087981 */ /* 0x000ee2000c1e1900 */
[----:B------:R-:W-:-:S03]  /*06b0*/  IMAD.WIDE.U32 R14, R15, 0x4, R10 ;  /* 0x000000040f0e7825 */ /* 0x000fc600078e000a */
[----:B------:R-:W3:Y:S04]  /*06c0*/  LDG.E R16, desc[UR16][R4.64+0x4] ;  /* 0x0000041004107981 */ /* 0x000ee8000c1e1900 */
[----:B------:R-:W4:Y:S04]  /*06d0*/  LDG.E R17, desc[UR16][R10.64] ;  /* 0x000000100a117981 */ /* 0x000f28000c1e1900 */
[----:B------:R-:W4:Y:S04]  /*06e0*/  LDG.E R18, desc[UR16][R4.64+0x8] ;  /* 0x0000081004127981 */ /* 0x000f28000c1e1900 */
[----:B------:R-:W5:Y:S04]  /*06f0*/  LDG.E R20, desc[UR16][R4.64+0xc] ;  /* 0x00000c1004147981 */ /* 0x000f68000c1e1900 */
[----:B------:R-:W5:Y:S01]  /*0700*/  LDG.E R14, desc[UR16][R14.64] ;  /* 0x000000100e0e7981 */ /* 0x000f62000c1e1900 */
[----:B------:R-:W-:Y:S01]  /*0710*/  UIADD3 UR4, UPT, UPT, UR4, 0x4, URZ ;  /* 0x0000000404047890 */ /* 0x000fe2000fffe0ff */
[----:B--2---:R-:W-:-:S04]  /*0720*/  IMAD R3, R3, R6, R12 ;  /* 0x0000000603037224 */ /* 0x004fc800078e020c */
[----:B---3--:R-:W-:-:S04]  /*0730*/  IMAD R3, R16, R8, R3 ;  /* 0x0000000810037224 */ /* 0x008fc800078e0203 */
[----:B----4-:R-:W-:-:S04]  /*0740*/  IMAD R3, R18, R17, R3 ;  /* 0x0000001112037224 */ /* 0x010fc800078e0203 */
[----:B-----5:R-:W-:-:S07]  /*0750*/  IMAD R12, R20, R14, R3 ;  /* 0x0000000e140c7224 */ /* 0x020fce00078e0203 */
.L_x_3:
[----:B------:R-:W-:Y:S05]  /*0760*/  BRA.U !UP1, `(.L_x_0) ;  /* 0x0000000109947547 */ /* 0x000fea000b800000 */
[----:B------:R-:W-:Y:S01]  /*0770*/  UISETP.NE.AND UP0, UPT, UR5, 0x1, UPT ;  /* 0x000000010500788c */ /* 0x000fe2000bf05270 */
[----:B------:R-:W-:Y:S01]  /*0780*/  MOV R4, UR4 ;  /* 0x0000000400047c02 */ /* 0x000fe20008000f00 */
[----:B------:R-:W-:Y:S02]  /*0790*/  ULOP3.LUT UR5, UR18, 0x1, URZ, 0xc0, !UPT ;  /* 0x0000000112057892 */ /* 0x000fe4000f8ec0ff */
[----:B------:R-:W-:Y:S02]  /*07a0*/  MOV R5, UR18 ;  /* 0x0000001200057c02 */ /* 0x000fe40008000f00 */
[----:B------:R-:W-:Y:S01]  /*07b0*/  UISETP.NE.U32.AND UP1, UPT, UR5, 0x1, UPT ;  /* 0x000000010500788c */ /* 0x000fe2000bf25070 */
[----:B------:R-:W-:-:S04]  /*07c0*/  PLOP3.LUT P0, PT, PT, PT, UP0, 0x80, 0x8 ;  /* 0x000000000008781c */ /* 0x000fc80003f0f008 */
[----:B------:R-:W0:Y:S01]  /*07d0*/  @UP0 LDCU.128 UR8, c[0x0][0x380] ;  /* 0x00007000ff0807ac */ /* 0x000e220008000c00 */
[----:B------:R-:W-:-:S05]  /*07e0*/  PLOP3.LUT P1, PT, PT, PT, UP1, 0x80, 0x8 ;  /* 0x000000000008781c */ /* 0x000fca0003f2f018 */
[----:B------:R-:W1:Y:S03]  /*07f0*/  @!UP1 LDCU.128 UR12, c[0x0][0x380] ;  /* 0x00007000ff0c97ac */ /* 0x000e660008000c00 */
[----:B------:R-:W-:Y:S01]  /*0800*/  @P0 IMAD R3, R4, UR18, R13 ;  /* 0x0000001204030c24 */ /* 0x000fe2000f8e020d */
[----:B0-----:R-:W-:Y:S02]  /*0810*/  MOV R10, UR10 ;  /* 0x0000000a000a7c02 */ /* 0x001fe40008000f00 */
[----:B------:R-:W-:Y:S02]  /*0820*/  MOV R11, UR11 ;  /* 0x0000000b000b7c02 */ /* 0x000fe40008000f00 */
[----:B------:R-:W-:Y:S02]  /*0830*/  MOV R6, UR8 ;  /* 0x0000000800067c02 */ /* 0x000fe40008000f00 */
[----:B------:R-:W-:Y:S01]  /*0840*/  MOV R7, UR9 ;  /* 0x0000000900077c02 */ /* 0x000fe20008000f00 */
[----:B------:R-:W-:Y:S01]  /*0850*/  @P0 IMAD.WIDE R10, R3, 0x4, R10 ;  /* 0x00000004030a0825 */ /* 0x000fe200078e020a */
[----:B------:R-:W-:Y:S01]  /*0860*/  @P0 IADD3 R3, PT, PT, R2, UR4, RZ ;  /* 0x0000000402030c10 */ /* 0x000fe2000fffe0ff */
[----:B------:R-:W-:Y:S01]  /*0870*/  @UP0 UIADD3 UR4, UPT, UPT, UR4, 0x2, URZ ;  /* 0x0000000204040890 */ /* 0x000fe2000fffe0ff */
[----:B-1----:R-:W-:-:S02]  /*0880*/  MOV R8, UR12 ;  /* 0x0000000c00087c02 */ /* 0x002fc40008000f00 */
[----:B------:R-:W-:Y:S01]  /*0890*/  MOV R9, UR13 ;  /* 0x0000000d00097c02 */ /* 0x000fe20008000f00 */
[----:B------:R-:W-:Y:S01]  /*08a0*/  @P0 IMAD.WIDE R6, R3, 0x4, R6 ;  /* 0x0000000403060825 */ /* 0x000fe200078e0206 */
[----:B------:R-:W-:Y:S01]  /*08b0*/  MOV R14, UR14 ;  /* 0x0000000e000e7c02 */ /* 0x000fe20008000f00 */
[----:B------:R-:W2:Y:S01]  /*08c0*/  @P0 LDG.E R16, desc[UR16][R10.64] ;  /* 0x000000100a100981 */ /* 0x000ea2000c1e1900 */
[----:B------:R-:W-:Y:S01]  /*08d0*/  MOV R18, UR4 ;  /* 0x0000000400127c02 */ /* 0x000fe20008000f00 */
[----:B------:R-:W-:Y:S01]  /*08e0*/  @P0 IMAD.WIDE.U32 R4, R5, 0x4, R10 ;  /* 0x0000000405040825 */ /* 0x000fe200078e000a */
[----:B------:R-:W-:Y:S01]  /*08f0*/  @!P1 IADD3 R3, PT, PT, R2, UR4, RZ ;  /* 0x0000000402039c10 */ /* 0x000fe2000fffe0ff */
[----:B------:R-:W2:Y:S01]  /*0900*/  @P0 LDG.E R19, desc[UR16][R6.64] ;  /* 0x0000001006130981 */ /* 0x000ea2000c1e1900 */
[----:B------:R-:W-:Y:S01]  /*0910*/  MOV R15, UR15 ;  /* 0x0000000f000f7c02 */ /* 0x000fe20008000f00 */
[----:B------:R-:W-:Y:S02]  /*0920*/  @!P1 IMAD R17, R18, UR18, R13 ;  /* 0x0000001212119c24 */ /* 0x000fe4000f8e020d */
[----:B------:R-:W-:Y:S01]  /*0930*/  @!P1 IMAD.WIDE R2, R3, 0x4, R8 ;  /* 0x0000000403029825 */ /* 0x000fe200078e0208 */
[----:B------:R-:W3:Y:S03]  /*0940*/  @P0 LDG.E R21, desc[UR16][R6.64+0x4] ;  /* 0x0000041006150981 */ /* 0x000ee6000c1e1900 */
[----:B------:R-:W-:Y:S01]  /*0950*/  @!P1 IMAD.WIDE R8, R17, 0x4, R14 ;  /* 0x0000000411089825 */ /* 0x000fe200078e020e */
[----:B------:R-:W3:Y:S04]  /*0960*/  @P0 LDG.E R4, desc[UR16][R4.64] ;  /* 0x0000001004040981 */ /* 0x000ee8000c1e1900 */
[----:B------:R-:W4:Y:S04]  /*0970*/  @!P1 LDG.E R3, desc[UR16][R2.64] ;  /* 0x0000001002039981 */ /* 0x000f28000c1e1900 */
[----:B------:R-:W4:Y:S01]  /*0980*/  @!P1 LDG.E R8, desc[UR16][R8.64] ;  /* 0x0000001008089981 */ /* 0x000f22000c1e1900 */
[----:B--2---:R-:W-:-:S04]  /*0990*/  @P0 IMAD R16, R19, R16, R12 ;  /* 0x0000001013100224 */ /* 0x004fc800078e020c */
[----:B---3--:R-:W-:-:S04]  /*09a0*/  @P0 IMAD R12, R21, R4, R16 ;  /* 0x00000004150c0224 */ /* 0x008fc800078e0210 */
[----:B----4-:R-:W-:-:S07]  /*09b0*/  @!P1 IMAD R12, R3, R8, R12 ;  /* 0x00000008030c9224 */ /* 0x010fce00078e020c */
.L_x_0:
[----:B------:R-:W0:Y:S01]  /*09c0*/  LDC.64 R2, c[0x0][0x390] ;  /* 0x0000e400ff027b82 */ /* 0x000e220000000a00 */
[----:B------:R-:W-:-:S04]  /*09d0*/  IMAD R13, R0, UR18, R13 ;  /* 0x00000012000d7c24 */ /* 0x000fc8000f8e020d */
[----:B0-----:R-:W-:-:S05]  /*09e0*/  IMAD.WIDE R2, R13, 0x4, R2 ;  /* 0x000000040d027825 */ /* 0x001fca00078e0202 */
[----:B------:R-:W-:Y:S01]  /*09f0*/  STG.E desc[UR16][R2.64], R12 ;  /* 0x0000000c02007986 */ /* 0x000fe2000c101910 */
[----:B------:R-:W-:Y:S05]  /*0a00*/  EXIT ;  /* 0x000000000000794d */ /* 0x000fea0003800000 */
.L_x_4:
[----:B------:R-:W-:-:S00]  /*0a10*/  BRA `(.L_x_4) ;  /* 0xfffffffc00fc7947 */ /* 0x000fc0000383ffff */
[----:B------:R-:W-:-:S00]  /*0a20*/  NOP ;  /* 0x0000000000007918 */ /* 0x000fc00000000000 */
        /* <DEDUP_REMOVED lines=13> */
.L_x_5:


//--------------------- .nv.global.init           --------------------------
	.section	.nv.global.init,"aw",@progbits
	.align	4
.nv.global.init:
	.type		dTile_Width,@object
	.size		dTile_Width,(.L_0 - dTile_Width)
dTile_Width:
        /*0000*/ 	.byte	0x20, 0x00, 0x00, 0x00
.L_0:


//--------------------- .nv.shared.reserved.0     --------------------------
	.section	.nv.shared.reserved.0,"aw",@nobits
	.weak		__nv_reservedSMEM_offset_0_alias
	.size		__nv_reservedSMEM_offset_0_alias, 0, 64
	.other		__nv_reservedSMEM_offset_0_alias,@"STO_CUDA_RESERVED_SHARED STV_DEFAULT"
__nv_reservedSMEM_offset_0_alias:
	.zero		0
	.zero		64


//--------------------- .nv.constant0._Z15MatrixMulKernelPiS_S_i --------------------------
	.section	.nv.constant0._Z15MatrixMulKernelPiS_S_i,"a",@progbits
	.sectionflags	@""
	.align	4
.nv.constant0._Z15MatrixMulKernelPiS_S_i:
	.zero		924


//--------------------- SYMBOLS --------------------------

	.type		.nv.reservedSmem.offset0,@object
	.size		.nv.reservedSmem.offset0,0x4
